	.headerflags	@"EF_CUDA_TEXMODE_UNIFIED EF_CUDA_64BIT_ADDRESS EF_CUDA_ACCELERATORS EF_CUDA_SM90 EF_CUDA_VIRTUAL_SM(EF_CUDA_SM90)"
	.elftype	@"ET_EXEC"


//--------------------- .nv.info                  --------------------------
	.section	.nv.info,"",@"SHT_CUDA_INFO"
	.align	4


	//----- nvinfo : EIATTR_REGCOUNT
	.align		4
        /*0000*/ 	.byte	0x04, 0x2f
        /*0002*/ 	.short	(.L_3 - .L_2)
	.align		4
.L_2:
        /*0004*/ 	.word	index@(triton_poi_fused__native_batch_norm_legit_no_training_add_convolution_relu_23)
        /*0008*/ 	.word	0x00000019


	//----- nvinfo : EIATTR_MIN_STACK_SIZE
	.align		4
.L_3:
        /*000c*/ 	.byte	0x04, 0x12
        /*000e*/ 	.short	(.L_5 - .L_4)
	.align		4
.L_4:
        /*0010*/ 	.word	index@(triton_poi_fused__native_batch_norm_legit_no_training_add_convolution_relu_23)
        /*0014*/ 	.word	0x00000000


	//----- nvinfo : EIATTR_FRAME_SIZE
	.align		4
.L_5:
        /*0018*/ 	.byte	0x04, 0x11
        /*001a*/ 	.short	(.L_7 - .L_6)
	.align		4
.L_6:
        /*001c*/ 	.word	index@(triton_poi_fused__native_batch_norm_legit_no_training_add_convolution_relu_23)
        /*0020*/ 	.word	0x00000000


	//----- nvinfo : EIATTR_MIN_STACK_SIZE
	.align		4
.L_7:
        /*0024*/ 	.byte	0x04, 0x12
        /*0026*/ 	.short	(.L_9 - .L_8)
	.align		4
.L_8:
        /*0028*/ 	.word	index@(triton_poi_fused__native_batch_norm_legit_no_training_add_convolution_relu_23)
        /*002c*/ 	.word	0x00000000
.L_9:


//--------------------- .nv.info.triton_poi_fused__native_batch_norm_legit_no_training_add_convolution_relu_23 --------------------------
	.section	.nv.info.triton_poi_fused__native_batch_norm_legit_no_training_add_convolution_relu_23,"",@"SHT_CUDA_INFO"
	.sectionflags	@""
	.align	4


	//----- nvinfo : EIATTR_CUDA_API_VERSION
	.align		4
        /*0000*/ 	.byte	0x04, 0x37
        /*0002*/ 	.short	(.L_11 - .L_10)
.L_10:
        /*0004*/ 	.word	0x0000007c


	//----- nvinfo : EIATTR_KPARAM_INFO
	.align		4
.L_11:
        /*0008*/ 	.byte	0x04, 0x17
        /*000a*/ 	.short	(.L_13 - .L_12)
.L_12:
        /*000c*/ 	.word	0x00000000
        /*0010*/ 	.short	0x0007
        /*0012*/ 	.short	0x0038
        /*0014*/ 	.byte	0x00, 0xf0, 0x11, 0x00


	//----- nvinfo : EIATTR_KPARAM_INFO
	.align		4
.L_13:
        /*0018*/ 	.byte	0x04, 0x17
        /*001a*/ 	.short	(.L_15 - .L_14)
.L_14:
        /*001c*/ 	.word	0x00000000
        /*0020*/ 	.short	0x0006
        /*0022*/ 	.short	0x0030
        /*0024*/ 	.byte	0x00, 0xf4, 0x21, 0x00


	//----- nvinfo : EIATTR_KPARAM_INFO
	.align		4
.L_15:
        /*0028*/ 	.byte	0x04, 0x17
        /*002a*/ 	.short	(.L_17 - .L_16)
.L_16:
        /*002c*/ 	.word	0x00000000
        /*0030*/ 	.short	0x0005
        /*0032*/ 	.short	0x0028
        /*0034*/ 	.byte	0x00, 0xf4, 0x21, 0x00


	//----- nvinfo : EIATTR_KPARAM_INFO
	.align		4
.L_17:
        /*0038*/ 	.byte	0x04, 0x17
        /*003a*/ 	.short	(.L_19 - .L_18)
.L_18:
        /*003c*/ 	.word	0x00000000
        /*0040*/ 	.short	0x0004
        /*0042*/ 	.short	0x0020
        /*0044*/ 	.byte	0x00, 0xf4, 0x21, 0x00


	//----- nvinfo : EIATTR_KPARAM_INFO
	.align		4
.L_19:
        /*0048*/ 	.byte	0x04, 0x17
        /*004a*/ 	.short	(.L_21 - .L_20)
.L_20:
        /*004c*/ 	.word	0x00000000
        /*0050*/ 	.short	0x0003
        /*0052*/ 	.short	0x0018
        /*0054*/ 	.byte	0x00, 0xf4, 0x21, 0x00


	//----- nvinfo : EIATTR_KPARAM_INFO
	.align		4
.L_21:
        /*0058*/ 	.byte	0x04, 0x17
        /*005a*/ 	.short	(.L_23 - .L_22)
.L_22:
        /*005c*/ 	.word	0x00000000
        /*0060*/ 	.short	0x0002
        /*0062*/ 	.short	0x0010
        /*0064*/ 	.byte	0x00, 0xf4, 0x21, 0x00


	//----- nvinfo : EIATTR_KPARAM_INFO
	.align		4
.L_23:
        /*0068*/ 	.byte	0x04, 0x17
        /*006a*/ 	.short	(.L_25 - .L_24)
.L_24:
        /*006c*/ 	.word	0x00000000
        /*0070*/ 	.short	0x0001
        /*0072*/ 	.short	0x0008
        /*0074*/ 	.byte	0x00, 0xf4, 0x21, 0x00


	//----- nvinfo : EIATTR_KPARAM_INFO
	.align		4
.L_25:
        /*0078*/ 	.byte	0x04, 0x17
        /*007a*/ 	.short	(.L_27 - .L_26)
.L_26:
        /*007c*/ 	.word	0x00000000
        /*0080*/ 	.short	0x0000
        /*0082*/ 	.short	0x0000
        /*0084*/ 	.byte	0x00, 0xf4, 0x21, 0x00


	//----- nvinfo : EIATTR_SPARSE_MMA_MASK
	.align		4
.L_27:
        /*0088*/ 	.byte	0x03, 0x50
        /*008a*/ 	.short	0x0000


	//----- nvinfo : EIATTR_MAXREG_COUNT
	.align		4
        /*008c*/ 	.byte	0x03, 0x1b
        /*008e*/ 	.short	0x00ff


	//----- nvinfo : EIATTR_EXIT_INSTR_OFFSETS
	.align		4
        /*0090*/ 	.byte	0x04, 0x1c
        /*0092*/ 	.short	(.L_29 - .L_28)


	//   ....[0]....
.L_28:
        /*0094*/ 	.word	0x00000460


	//----- nvinfo : EIATTR_REQNTID
	.align		4
.L_29:
        /*0098*/ 	.byte	0x04, 0x10
        /*009a*/ 	.short	(.L_31 - .L_30)
.L_30:
        /*009c*/ 	.word	0x00000080
        /*00a0*/ 	.word	0x00000001
        /*00a4*/ 	.word	0x00000001


	//----- nvinfo : EIATTR_CBANK_PARAM_SIZE
	.align		4
.L_31:
        /*00a8*/ 	.byte	0x03, 0x19
        /*00aa*/ 	.short	0x003c


	//----- nvinfo : EIATTR_PARAM_CBANK
	.align		4
        /*00ac*/ 	.byte	0x04, 0x0a
        /*00ae*/ 	.short	(.L_33 - .L_32)
	.align		4
.L_32:
        /*00b0*/ 	.word	index@(.nv.constant0.triton_poi_fused__native_batch_norm_legit_no_training_add_convolution_relu_23)
        /*00b4*/ 	.short	0x0210
        /*00b6*/ 	.short	0x003c


	//----- nvinfo : EIATTR_SW_WAR
	.align		4
.L_33:
        /*00b8*/ 	.byte	0x04, 0x36
        /*00ba*/ 	.short	(.L_35 - .L_34)
.L_34:
        /*00bc*/ 	.word	0x00000008
.L_35:


//--------------------- .nv.callgraph             --------------------------
	.section	.nv.callgraph,"",@"SHT_CUDA_CALLGRAPH"
	.align	4
	.sectionentsize	8
	.align		4
        /*0000*/ 	.word	0x00000000
	.align		4
        /*0004*/ 	.word	0xffffffff
	.align		4
        /*0008*/ 	.word	0x00000000
	.align		4
        /*000c*/ 	.word	0xfffffffe
	.align		4
        /*0010*/ 	.word	0x00000000
	.align		4
        /*0014*/ 	.word	0xfffffffd
	.align		4
        /*0018*/ 	.word	0x00000000
	.align		4
        /*001c*/ 	.word	0xfffffffc


//--------------------- .nv.constant4             --------------------------
	.section	.nv.constant4,"a",@progbits
	.align	8
	.align		8
.nv.constant4:
        /*0000*/ 	.dword	_$_str
	.align		8
        /*0008*/ 	.dword	_$_str_$_2


//--------------------- .text.triton_poi_fused__native_batch_norm_legit_no_training_add_convolution_relu_23 --------------------------
	.section	.text.triton_poi_fused__native_batch_norm_legit_no_training_add_convolution_relu_23,"ax",@progbits
	.align	128
        .global         triton_poi_fused__native_batch_norm_legit_no_training_add_convolution_relu_23
        .type           triton_poi_fused__native_batch_norm_legit_no_training_add_convolution_relu_23,@function
        .size           triton_poi_fused__native_batch_norm_legit_no_training_add_convolution_relu_23,(.L_x_1 - triton_poi_fused__native_batch_norm_legit_no_training_add_convolution_relu_23)
        .other          triton_poi_fused__native_batch_norm_legit_no_training_add_convolution_relu_23,@"STO_CUDA_ENTRY STV_DEFAULT"
triton_poi_fused__native_batch_norm_legit_no_training_add_convolution_relu_23:
.text.triton_poi_fused__native_batch_norm_legit_no_training_add_convolution_relu_23:
[----:B------:R-:W-:Y:S01]  /*0000*/  LDC R1, c[0x0][0x28] ;  /* 0x00000a00ff017b82 */ /* 0x000fe20000000800 */
[----:B------:R-:W1:Y:S07]  /*0010*/  S2R R0, SR_TID.X ;  /* 0x0000000000007919 */ /* 0x000e6e0000002100 */
[----:B------:R-:W2:Y:S01]  /*0020*/  LDC.64 R6, c[0x0][0x230] ;  /* 0x00008c00ff067b82 */ /* 0x000ea20000000a00 */
[----:B------:R-:W-:Y:S01]  /*0030*/  ULDC.64 UR4, c[0x0][0x208] ;  /* 0x0000820000047ab9 */ /* 0x000fe20000000a00 */
[----:B------:R-:W3:Y:S06]  /*0040*/  S2R R5, SR_CTAID.X ;  /* 0x0000000000057919 */ /* 0x000eec0000002500 */
[----:B------:R-:W4:Y:S08]  /*0050*/  LDC.64 R10, c[0x0][0x220] ;  /* 0x00008800ff0a7b82 */ /* 0x000f300000000a00 */
[----:B------:R-:W5:Y:S08]  /*0060*/  LDC.64 R16, c[0x0][0x240] ;  /* 0x00009000ff107b82 */ /* 0x000f700000000a00 */
[----:B------:R-:W5:Y:S01]  /*0070*/  LDC.64 R18, c[0x0][0x238] ;  /* 0x00008e00ff127b82 */ /* 0x000f620000000a00 */
[----:B-1----:R-:W-:-:S07]  /*0080*/  SHF.L.U32 R0, R0, 0x1, RZ ;  /* 0x0000000100007819 */ /* 0x002fce00000006ff */
[----:B------:R-:W1:Y:S01]  /*0090*/  LDC.64 R12, c[0x0][0x218] ;  /* 0x00008600ff0c7b82 */ /* 0x000e620000000a00 */
[----:B---3--:R-:W-:Y:S02]  /*00a0*/  SHF.R.S32.HI R3, RZ, 0x17, R5 ;  /* 0x00000017ff037819 */ /* 0x008fe40000011405 */
[----:B------:R-:W-:Y:S02]  /*00b0*/  LOP3.LUT R0, R0, 0xfe, RZ, 0xc0, !PT ;  /* 0x000000fe00007812 */ /* 0x000fe400078ec0ff */
[----:B------:R-:W-:Y:S02]  /*00c0*/  SGXT R3, R3, 0x1 ;  /* 0x000000010303781a */ /* 0x000fe40000000200 */
[----:B------:R-:W-:Y:S02]  /*00d0*/  LEA R0, R5, R0, 0x8 ;  /* 0x0000000005007211 */ /* 0x000fe400078e40ff */
[----:B------:R-:W3:Y:S02]  /*00e0*/  LDC.64 R4, c[0x0][0x228] ;  /* 0x00008a00ff047b82 */ /* 0x000ee40000000a00 */
[----:B------:R-:W-:-:S04]  /*00f0*/  LEA.HI R3, R3, R0, RZ, 0x8 ;  /* 0x0000000003037211 */ /* 0x000fc800078f40ff */
[----:B------:R-:W-:-:S04]  /*0100*/  LOP3.LUT R3, R3, 0xffffff00, RZ, 0xc0, !PT ;  /* 0xffffff0003037812 */ /* 0x000fc800078ec0ff */
[----:B------:R-:W-:Y:S02]  /*0110*/  IADD3 R14, R0, -R3, RZ ;  /* 0x80000003000e7210 */ /* 0x000fe40007ffe0ff */
[----:B------:R-:W1:Y:S03]  /*0120*/  LDC.64 R2, c[0x0][0x210] ;  /* 0x00008400ff027b82 */ /* 0x000e660000000a00 */
[----:B--2---:R-:W-:-:S06]  /*0130*/  IMAD.WIDE R6, R14, 0x4, R6 ;  /* 0x000000040e067825 */ /* 0x004fcc00078e0206 */
[----:B------:R-:W2:Y:S01]  /*0140*/  LDG.E.EL.64 R6, desc[UR4][R6.64] ;  /* 0x0000000406067981 */ /* 0x000ea2000c2e1b00 */
[----:B----4-:R-:W-:-:S04]  /*0150*/  IMAD.WIDE R10, R14, 0x4, R10 ;  /* 0x000000040e0a7825 */ /* 0x010fc800078e020a */
[C---:B---3--:R-:W-:Y:S02]  /*0160*/  IMAD.WIDE R4, R14.reuse, 0x4, R4 ;  /* 0x000000040e047825 */ /* 0x048fe400078e0204 */
[----:B------:R-:W3:Y:S02]  /*0170*/  LDG.E.EL.64 R10, desc[UR4][R10.64] ;  /* 0x000000040a0a7981 */ /* 0x000ee4000c2e1b00 */
[----:B-----5:R-:W-:Y:S02]  /*0180*/  IMAD.WIDE R16, R14, 0x4, R16 ;  /* 0x000000040e107825 */ /* 0x020fe400078e0210 */
[----:B------:R-:W4:Y:S02]  /*0190*/  LDG.E.EL.64 R4, desc[UR4][R4.64] ;  /* 0x0000000404047981 */ /* 0x000f24000c2e1b00 */
[----:B01----:R-:W-:Y:S02]  /*01a0*/  IMAD.WIDE R2, R0, 0x4, R2 ;  /* 0x0000000400027825 */ /* 0x003fe400078e0202 */
[----:B------:R-:W5:Y:S04]  /*01b0*/  LDG.E.EL.64 R16, desc[UR4][R16.64] ;  /* 0x0000000410107981 */ /* 0x000f68000c2e1b00 */
[----:B------:R-:W3:Y:S01]  /*01c0*/  LDG.E.64 R8, desc[UR4][R2.64] ;  /* 0x0000000402087981 */ /* 0x000ee2000c1e1b00 */
[----:B------:R-:W-:-:S05]  /*01d0*/  IMAD.WIDE R20, R14, 0x4, R18 ;  /* 0x000000040e147825 */ /* 0x000fca00078e0212 */
[----:B------:R0:W5:Y:S01]  /*01e0*/  LDG.E.EL.64 R14, desc[UR4][R20.64] ;  /* 0x00000004140e7981 */ /* 0x000162000c2e1b00 */
[----:B------:R-:W-:-:S05]  /*01f0*/  IMAD.WIDE R12, R0, 0x4, R12 ;  /* 0x00000004000c7825 */ /* 0x000fca00078e020c */
[----:B------:R-:W4:Y:S01]  /*0200*/  LDG.E.64 R18, desc[UR4][R12.64] ;  /* 0x000000040c127981 */ /* 0x000f22000c1e1b00 */
[----:B0-----:R-:W-:Y:S01]  /*0210*/  HFMA2.MMA R21, -RZ, RZ, 1.625, 0 ;  /* 0x3e800000ff157435 */ /* 0x001fe200000001ff */
[----:B--2---:R-:W-:Y:S01]  /*0220*/  FADD R6, R6, 9.9999997473787516356e-06 ;  /* 0x3727c5ac06067421 */ /* 0x004fe20000000000 */
[----:B------:R-:W-:-:S03]  /*0230*/  FADD R7, R7, 9.9999997473787516356e-06 ;  /* 0x3727c5ac07077421 */ /* 0x000fc60000000000 */
[----:B------:R-:W0:Y:S08]  /*0240*/  MUFU.SQRT R0, R6 ;  /* 0x0000000600007308 */ /* 0x000e300000002000 */
[----:B------:R-:W1:Y:S01]  /*0250*/  MUFU.SQRT R22, R7 ;  /* 0x0000000700167308 */ /* 0x000e620000002000 */
[C---:B0-----:R-:W-:Y:S02]  /*0260*/  FSETP.GT.AND P0, PT, R0.reuse, 8.50705917302346158658e+37, PT ;  /* 0x7e8000000000780b */ /* 0x041fe40003f04000 */
[----:B------:R-:W-:-:S02]  /*0270*/  FSETP.GEU.AND P2, PT, R0, 1.175494350822287508e-38, PT ;  /* 0x008000000000780b */ /* 0x000fc40003f4e000 */
[C---:B-1----:R-:W-:Y:S02]  /*0280*/  FSETP.GT.AND P1, PT, R22.reuse, 8.50705917302346158658e+37, PT ;  /* 0x7e8000001600780b */ /* 0x042fe40003f24000 */
[----:B------:R-:W-:-:S07]  /*0290*/  FSETP.GEU.AND P3, PT, R22, 1.175494350822287508e-38, PT ;  /* 0x008000001600780b */ /* 0x000fce0003f6e000 */
[----:B------:R-:W-:-:S04]  /*02a0*/  @P0 FMUL R0, R0, 0.25 ;  /* 0x3e80000000000820 */ /* 0x000fc80000400000 */
[----:B------:R-:W-:Y:S01]  /*02b0*/  @!P2 FMUL R0, R0, 16777216 ;  /* 0x4b8000000000a820 */ /* 0x000fe20000400000 */
[----:B------:R-:W-:-:S04]  /*02c0*/  @P1 FMUL R22, R22, 0.25 ;  /* 0x3e80000016161820 */ /* 0x000fc80000400000 */
[----:B------:R-:W-:Y:S01]  /*02d0*/  @!P3 FMUL R22, R22, 16777216 ;  /* 0x4b8000001616b820 */ /* 0x000fe20000400000 */
[----:B------:R-:W0:Y:S01]  /*02e0*/  MUFU.RCP R0, R0 ;  /* 0x0000000000007308 */ /* 0x000e220000001000 */
[----:B------:R-:W-:-:S07]  /*02f0*/  FSEL R7, R21, 1, P0 ;  /* 0x3f80000015077808 */ /* 0x000fce0000000000 */
[----:B------:R-:W1:Y:S01]  /*0300*/  MUFU.RCP R22, R22 ;  /* 0x0000001600167308 */ /* 0x000e620000001000 */
[----:B------:R-:W-:Y:S01]  /*0310*/  FSEL R21, R21, 1, P1 ;  /* 0x3f80000015157808 */ /* 0x000fe20000800000 */
[----:B------:R-:W-:Y:S01]  /*0320*/  @!P2 FMUL R7, R7, 16777216 ;  /* 0x4b8000000707a820 */ /* 0x000fe20000400000 */
[----:B---3--:R-:W-:Y:S01]  /*0330*/  FADD R8, R8, R10 ;  /* 0x0000000a08087221 */ /* 0x008fe20000000000 */
[----:B------:R-:W-:Y:S02]  /*0340*/  FADD R9, R9, R11 ;  /* 0x0000000b09097221 */ /* 0x000fe40000000000 */
[----:B------:R-:W-:Y:S01]  /*0350*/  @!P3 FMUL R21, R21, 16777216 ;  /* 0x4b8000001515b820 */ /* 0x000fe20000400000 */
[----:B0-----:R-:W-:Y:S01]  /*0360*/  FMUL R7, R0, R7 ;  /* 0x0000000700077220 */ /* 0x001fe20000400000 */
[----:B----4-:R-:W-:Y:S01]  /*0370*/  FADD R4, -R4, R8 ;  /* 0x0000000804047221 */ /* 0x010fe20000000100 */
[----:B------:R-:W-:Y:S01]  /*0380*/  FADD R5, -R5, R9 ;  /* 0x0000000905057221 */ /* 0x000fe20000000100 */
[----:B-1----:R-:W-:-:S02]  /*0390*/  FMUL R0, R22, R21 ;  /* 0x0000001516007220 */ /* 0x002fc40000400000 */
[----:B------:R-:W-:Y:S02]  /*03a0*/  FMUL R7, R4, R7 ;  /* 0x0000000704077220 */ /* 0x000fe40000400000 */
[----:B------:R-:W-:Y:S02]  /*03b0*/  FMUL R0, R5, R0 ;  /* 0x0000000005007220 */ /* 0x000fe40000400000 */
[----:B-----5:R-:W-:Y:S02]  /*03c0*/  FFMA R7, R14, R7, R16 ;  /* 0x000000070e077223 */ /* 0x020fe40000000010 */
[----:B------:R-:W-:-:S03]  /*03d0*/  FFMA R0, R15, R0, R17 ;  /* 0x000000000f007223 */ /* 0x000fc60000000011 */
[C---:B------:R-:W-:Y:S02]  /*03e0*/  FSETP.GEU.AND P0, PT, R7.reuse, RZ, PT ;  /* 0x000000ff0700720b */ /* 0x040fe40003f0e000 */
[C---:B------:R-:W-:Y:S02]  /*03f0*/  FSETP.GEU.AND P1, PT, R0.reuse, RZ, PT ;  /* 0x000000ff0000720b */ /* 0x040fe40003f2e000 */
[----:B------:R-:W-:Y:S02]  /*0400*/  FSEL R7, R7, RZ, P0 ;  /* 0x000000ff07077208 */ /* 0x000fe40000000000 */
[----:B------:R-:W-:-:S03]  /*0410*/  FSEL R0, R0, RZ, P1 ;  /* 0x000000ff00007208 */ /* 0x000fc60000800000 */
[----:B------:R-:W-:Y:S02]  /*0420*/  FADD R18, R18, R7 ;  /* 0x0000000712127221 */ /* 0x000fe40000000000 */
[----:B------:R-:W-:Y:S01]  /*0430*/  FADD R19, R19, R0 ;  /* 0x0000000013137221 */ /* 0x000fe20000000000 */
[----:B------:R-:W-:Y:S04]  /*0440*/  STG.E.64 desc[UR4][R2.64], R8 ;  /* 0x0000000802007986 */ /* 0x000fe8000c101b04 */
[----:B------:R-:W-:Y:S01]  /*0450*/  STG.E.64 desc[UR4][R12.64], R18 ;  /* 0x000000120c007986 */ /* 0x000fe2000c101b04 */
[----:B------:R-:W-:Y:S05]  /*0460*/  EXIT ;  /* 0x000000000000794d */ /* 0x000fea0003800000 */
.L_x_0:
[----:B------:R-:W-:-:S00]  /*0470*/  BRA `(.L_x_0) ;  /* 0xfffffffc00fc7947 */ /* 0x000fc0000383ffff */
[----:B------:R-:W-:-:S00]  /*0480*/  NOP ;  /* 0x0000000000007918 */ /* 0x000fc00000000000 */
[----:B------:R-:W-:-:S00]  /*0490*/  NOP ;  /* 0x0000000000007918 */ /* 0x000fc00000000000 */
[----:B------:R-:W-:-:S00]  /*04a0*/  NOP ;  /* 0x0000000000007918 */ /* 0x000fc00000000000 */
[----:B------:R-:W-:-:S00]  /*04b0*/  NOP ;  /* 0x0000000000007918 */ /* 0x000fc00000000000 */
[----:B------:R-:W-:-:S00]  /*04c0*/  NOP ;  /* 0x0000000000007918 */ /* 0x000fc00000000000 */
[----:B------:R-:W-:-:S00]  /*04d0*/  NOP ;  /* 0x0000000000007918 */ /* 0x000fc00000000000 */
[----:B------:R-:W-:-:S00]  /*04e0*/  NOP ;  /* 0x0000000000007918 */ /* 0x000fc00000000000 */
[----:B------:R-:W-:-:S00]  /*04f0*/  NOP ;  /* 0x0000000000007918 */ /* 0x000fc00000000000 */
.L_x_1:


//--------------------- .nv.global.init           --------------------------
	.section	.nv.global.init,"aw",@progbits
.nv.global.init:
	.type		_$_str,@object
	.size		_$_str,(_$_str_$_2 - _$_str)
_$_str:
        /*0000*/ 	.byte	0x5f, 0x5f, 0x43, 0x55, 0x44, 0x41, 0x5f, 0x46, 0x54, 0x5a, 0x00
	.type		_$_str_$_2,@object
	.size		_$_str_$_2,(.L_1 - _$_str_$_2)
_$_str_$_2:
        /*000b*/ 	.byte	0x5f, 0x5f, 0x43, 0x55, 0x44, 0x41, 0x5f, 0x50, 0x52, 0x45, 0x43, 0x5f, 0x53, 0x51, 0x52, 0x54
        /*001b*/ 	.byte	0x00
.L_1:


//--------------------- .nv.constant0.triton_poi_fused__native_batch_norm_legit_no_training_add_convolution_relu_23 --------------------------
	.section	.nv.constant0.triton_poi_fused__native_batch_norm_legit_no_training_add_convolution_relu_23,"a",@progbits
	.sectionflags	@""
	.align	4
.nv.constant0.triton_poi_fused__native_batch_norm_legit_no_training_add_convolution_relu_23:
	.zero		588
